//
// Generated by NVIDIA NVVM Compiler
//
// Compiler Build ID: CL-36424714
// Cuda compilation tools, release 13.0, V13.0.88
// Based on NVVM 20.0.0
//

.version 9.0
.target sm_100
.address_size 64

	// .globl	_Z3dotPfS_S_
// _ZZ3dotPfS_S_E2AB has been demoted

.visible .entry _Z3dotPfS_S_(
	.param .u64 .ptr .align 1 _Z3dotPfS_S__param_0,
	.param .u64 .ptr .align 1 _Z3dotPfS_S__param_1,
	.param .u64 .ptr .align 1 _Z3dotPfS_S__param_2
)
{
	.reg .pred 	%p<4>;
	.reg .b32 	%r<23>;
	.reg .b32 	%f<261>;
	.reg .b64 	%rd<16>;
	// demoted variable
	.shared .align 4 .b8 _ZZ3dotPfS_S_E2AB[512];
	ld.param.u64 	%rd8, [_Z3dotPfS_S__param_0];
	ld.param.u64 	%rd9, [_Z3dotPfS_S__param_1];
	ld.param.u64 	%rd10, [_Z3dotPfS_S__param_2];
	cvta.to.global.u64 	%rd1, %rd10;
	cvta.to.global.u64 	%rd2, %rd9;
	cvta.to.global.u64 	%rd3, %rd8;
	mov.u32 	%r12, %ntid.x;
	mov.u32 	%r13, %ctaid.x;
	mov.u32 	%r1, %tid.x;
	mad.lo.s32 	%r2, %r12, %r13, %r1;
	shl.b32 	%r3, %r2, 10;
	shl.b32 	%r14, %r1, 2;
	mov.u32 	%r15, _ZZ3dotPfS_S_E2AB;
	add.s32 	%r4, %r15, %r14;
	mov.b32 	%r20, 0;
$L__BB0_1:
	shl.b32 	%r17, %r20, 14;
	add.s32 	%r18, %r17, %r2;
	mul.wide.s32 	%rd11, %r18, 4;
	add.s64 	%rd4, %rd3, %rd11;
	shl.b32 	%r19, %r20, 10;
	mul.wide.u32 	%rd12, %r19, 4;
	add.s64 	%rd15, %rd1, %rd12;
	mov.b32 	%r22, 0;
	mov.u32 	%r21, %r3;
$L__BB0_2:
	setp.ne.s32 	%p1, %r1, 0;
	mul.wide.s32 	%rd13, %r21, 4;
	add.s64 	%rd14, %rd2, %rd13;
	ld.global.f32 	%f1, [%rd4];
	ld.global.f32 	%f2, [%rd14];
	mul.f32 	%f3, %f1, %f2;
	st.shared.f32 	[%r4], %f3;
	bar.sync 	0;
	@%p1 bra 	$L__BB0_4;
	ld.shared.f32 	%f4, [_ZZ3dotPfS_S_E2AB];
	add.f32 	%f5, %f4, 0f00000000;
	ld.shared.f32 	%f6, [_ZZ3dotPfS_S_E2AB+4];
	add.f32 	%f7, %f5, %f6;
	ld.shared.f32 	%f8, [_ZZ3dotPfS_S_E2AB+8];
	add.f32 	%f9, %f7, %f8;
	ld.shared.f32 	%f10, [_ZZ3dotPfS_S_E2AB+12];
	add.f32 	%f11, %f9, %f10;
	ld.shared.f32 	%f12, [_ZZ3dotPfS_S_E2AB+16];
	add.f32 	%f13, %f11, %f12;
	ld.shared.f32 	%f14, [_ZZ3dotPfS_S_E2AB+20];
	add.f32 	%f15, %f13, %f14;
	ld.shared.f32 	%f16, [_ZZ3dotPfS_S_E2AB+24];
	add.f32 	%f17, %f15, %f16;
	ld.shared.f32 	%f18, [_ZZ3dotPfS_S_E2AB+28];
	add.f32 	%f19, %f17, %f18;
	ld.shared.f32 	%f20, [_ZZ3dotPfS_S_E2AB+32];
	add.f32 	%f21, %f19, %f20;
	ld.shared.f32 	%f22, [_ZZ3dotPfS_S_E2AB+36];
	add.f32 	%f23, %f21, %f22;
	ld.shared.f32 	%f24, [_ZZ3dotPfS_S_E2AB+40];
	add.f32 	%f25, %f23, %f24;
	ld.shared.f32 	%f26, [_ZZ3dotPfS_S_E2AB+44];
	add.f32 	%f27, %f25, %f26;
	ld.shared.f32 	%f28, [_ZZ3dotPfS_S_E2AB+48];
	add.f32 	%f29, %f27, %f28;
	ld.shared.f32 	%f30, [_ZZ3dotPfS_S_E2AB+52];
	add.f32 	%f31, %f29, %f30;
	ld.shared.f32 	%f32, [_ZZ3dotPfS_S_E2AB+56];
	add.f32 	%f33, %f31, %f32;
	ld.shared.f32 	%f34, [_ZZ3dotPfS_S_E2AB+60];
	add.f32 	%f35, %f33, %f34;
	ld.shared.f32 	%f36, [_ZZ3dotPfS_S_E2AB+64];
	add.f32 	%f37, %f35, %f36;
	ld.shared.f32 	%f38, [_ZZ3dotPfS_S_E2AB+68];
	add.f32 	%f39, %f37, %f38;
	ld.shared.f32 	%f40, [_ZZ3dotPfS_S_E2AB+72];
	add.f32 	%f41, %f39, %f40;
	ld.shared.f32 	%f42, [_ZZ3dotPfS_S_E2AB+76];
	add.f32 	%f43, %f41, %f42;
	ld.shared.f32 	%f44, [_ZZ3dotPfS_S_E2AB+80];
	add.f32 	%f45, %f43, %f44;
	ld.shared.f32 	%f46, [_ZZ3dotPfS_S_E2AB+84];
	add.f32 	%f47, %f45, %f46;
	ld.shared.f32 	%f48, [_ZZ3dotPfS_S_E2AB+88];
	add.f32 	%f49, %f47, %f48;
	ld.shared.f32 	%f50, [_ZZ3dotPfS_S_E2AB+92];
	add.f32 	%f51, %f49, %f50;
	ld.shared.f32 	%f52, [_ZZ3dotPfS_S_E2AB+96];
	add.f32 	%f53, %f51, %f52;
	ld.shared.f32 	%f54, [_ZZ3dotPfS_S_E2AB+100];
	add.f32 	%f55, %f53, %f54;
	ld.shared.f32 	%f56, [_ZZ3dotPfS_S_E2AB+104];
	add.f32 	%f57, %f55, %f56;
	ld.shared.f32 	%f58, [_ZZ3dotPfS_S_E2AB+108];
	add.f32 	%f59, %f57, %f58;
	ld.shared.f32 	%f60, [_ZZ3dotPfS_S_E2AB+112];
	add.f32 	%f61, %f59, %f60;
	ld.shared.f32 	%f62, [_ZZ3dotPfS_S_E2AB+116];
	add.f32 	%f63, %f61, %f62;
	ld.shared.f32 	%f64, [_ZZ3dotPfS_S_E2AB+120];
	add.f32 	%f65, %f63, %f64;
	ld.shared.f32 	%f66, [_ZZ3dotPfS_S_E2AB+124];
	add.f32 	%f67, %f65, %f66;
	ld.shared.f32 	%f68, [_ZZ3dotPfS_S_E2AB+128];
	add.f32 	%f69, %f67, %f68;
	ld.shared.f32 	%f70, [_ZZ3dotPfS_S_E2AB+132];
	add.f32 	%f71, %f69, %f70;
	ld.shared.f32 	%f72, [_ZZ3dotPfS_S_E2AB+136];
	add.f32 	%f73, %f71, %f72;
	ld.shared.f32 	%f74, [_ZZ3dotPfS_S_E2AB+140];
	add.f32 	%f75, %f73, %f74;
	ld.shared.f32 	%f76, [_ZZ3dotPfS_S_E2AB+144];
	add.f32 	%f77, %f75, %f76;
	ld.shared.f32 	%f78, [_ZZ3dotPfS_S_E2AB+148];
	add.f32 	%f79, %f77, %f78;
	ld.shared.f32 	%f80, [_ZZ3dotPfS_S_E2AB+152];
	add.f32 	%f81, %f79, %f80;
	ld.shared.f32 	%f82, [_ZZ3dotPfS_S_E2AB+156];
	add.f32 	%f83, %f81, %f82;
	ld.shared.f32 	%f84, [_ZZ3dotPfS_S_E2AB+160];
	add.f32 	%f85, %f83, %f84;
	ld.shared.f32 	%f86, [_ZZ3dotPfS_S_E2AB+164];
	add.f32 	%f87, %f85, %f86;
	ld.shared.f32 	%f88, [_ZZ3dotPfS_S_E2AB+168];
	add.f32 	%f89, %f87, %f88;
	ld.shared.f32 	%f90, [_ZZ3dotPfS_S_E2AB+172];
	add.f32 	%f91, %f89, %f90;
	ld.shared.f32 	%f92, [_ZZ3dotPfS_S_E2AB+176];
	add.f32 	%f93, %f91, %f92;
	ld.shared.f32 	%f94, [_ZZ3dotPfS_S_E2AB+180];
	add.f32 	%f95, %f93, %f94;
	ld.shared.f32 	%f96, [_ZZ3dotPfS_S_E2AB+184];
	add.f32 	%f97, %f95, %f96;
	ld.shared.f32 	%f98, [_ZZ3dotPfS_S_E2AB+188];
	add.f32 	%f99, %f97, %f98;
	ld.shared.f32 	%f100, [_ZZ3dotPfS_S_E2AB+192];
	add.f32 	%f101, %f99, %f100;
	ld.shared.f32 	%f102, [_ZZ3dotPfS_S_E2AB+196];
	add.f32 	%f103, %f101, %f102;
	ld.shared.f32 	%f104, [_ZZ3dotPfS_S_E2AB+200];
	add.f32 	%f105, %f103, %f104;
	ld.shared.f32 	%f106, [_ZZ3dotPfS_S_E2AB+204];
	add.f32 	%f107, %f105, %f106;
	ld.shared.f32 	%f108, [_ZZ3dotPfS_S_E2AB+208];
	add.f32 	%f109, %f107, %f108;
	ld.shared.f32 	%f110, [_ZZ3dotPfS_S_E2AB+212];
	add.f32 	%f111, %f109, %f110;
	ld.shared.f32 	%f112, [_ZZ3dotPfS_S_E2AB+216];
	add.f32 	%f113, %f111, %f112;
	ld.shared.f32 	%f114, [_ZZ3dotPfS_S_E2AB+220];
	add.f32 	%f115, %f113, %f114;
	ld.shared.f32 	%f116, [_ZZ3dotPfS_S_E2AB+224];
	add.f32 	%f117, %f115, %f116;
	ld.shared.f32 	%f118, [_ZZ3dotPfS_S_E2AB+228];
	add.f32 	%f119, %f117, %f118;
	ld.shared.f32 	%f120, [_ZZ3dotPfS_S_E2AB+232];
	add.f32 	%f121, %f119, %f120;
	ld.shared.f32 	%f122, [_ZZ3dotPfS_S_E2AB+236];
	add.f32 	%f123, %f121, %f122;
	ld.shared.f32 	%f124, [_ZZ3dotPfS_S_E2AB+240];
	add.f32 	%f125, %f123, %f124;
	ld.shared.f32 	%f126, [_ZZ3dotPfS_S_E2AB+244];
	add.f32 	%f127, %f125, %f126;
	ld.shared.f32 	%f128, [_ZZ3dotPfS_S_E2AB+248];
	add.f32 	%f129, %f127, %f128;
	ld.shared.f32 	%f130, [_ZZ3dotPfS_S_E2AB+252];
	add.f32 	%f131, %f129, %f130;
	ld.shared.f32 	%f132, [_ZZ3dotPfS_S_E2AB+256];
	add.f32 	%f133, %f131, %f132;
	ld.shared.f32 	%f134, [_ZZ3dotPfS_S_E2AB+260];
	add.f32 	%f135, %f133, %f134;
	ld.shared.f32 	%f136, [_ZZ3dotPfS_S_E2AB+264];
	add.f32 	%f137, %f135, %f136;
	ld.shared.f32 	%f138, [_ZZ3dotPfS_S_E2AB+268];
	add.f32 	%f139, %f137, %f138;
	ld.shared.f32 	%f140, [_ZZ3dotPfS_S_E2AB+272];
	add.f32 	%f141, %f139, %f140;
	ld.shared.f32 	%f142, [_ZZ3dotPfS_S_E2AB+276];
	add.f32 	%f143, %f141, %f142;
	ld.shared.f32 	%f144, [_ZZ3dotPfS_S_E2AB+280];
	add.f32 	%f145, %f143, %f144;
	ld.shared.f32 	%f146, [_ZZ3dotPfS_S_E2AB+284];
	add.f32 	%f147, %f145, %f146;
	ld.shared.f32 	%f148, [_ZZ3dotPfS_S_E2AB+288];
	add.f32 	%f149, %f147, %f148;
	ld.shared.f32 	%f150, [_ZZ3dotPfS_S_E2AB+292];
	add.f32 	%f151, %f149, %f150;
	ld.shared.f32 	%f152, [_ZZ3dotPfS_S_E2AB+296];
	add.f32 	%f153, %f151, %f152;
	ld.shared.f32 	%f154, [_ZZ3dotPfS_S_E2AB+300];
	add.f32 	%f155, %f153, %f154;
	ld.shared.f32 	%f156, [_ZZ3dotPfS_S_E2AB+304];
	add.f32 	%f157, %f155, %f156;
	ld.shared.f32 	%f158, [_ZZ3dotPfS_S_E2AB+308];
	add.f32 	%f159, %f157, %f158;
	ld.shared.f32 	%f160, [_ZZ3dotPfS_S_E2AB+312];
	add.f32 	%f161, %f159, %f160;
	ld.shared.f32 	%f162, [_ZZ3dotPfS_S_E2AB+316];
	add.f32 	%f163, %f161, %f162;
	ld.shared.f32 	%f164, [_ZZ3dotPfS_S_E2AB+320];
	add.f32 	%f165, %f163, %f164;
	ld.shared.f32 	%f166, [_ZZ3dotPfS_S_E2AB+324];
	add.f32 	%f167, %f165, %f166;
	ld.shared.f32 	%f168, [_ZZ3dotPfS_S_E2AB+328];
	add.f32 	%f169, %f167, %f168;
	ld.shared.f32 	%f170, [_ZZ3dotPfS_S_E2AB+332];
	add.f32 	%f171, %f169, %f170;
	ld.shared.f32 	%f172, [_ZZ3dotPfS_S_E2AB+336];
	add.f32 	%f173, %f171, %f172;
	ld.shared.f32 	%f174, [_ZZ3dotPfS_S_E2AB+340];
	add.f32 	%f175, %f173, %f174;
	ld.shared.f32 	%f176, [_ZZ3dotPfS_S_E2AB+344];
	add.f32 	%f177, %f175, %f176;
	ld.shared.f32 	%f178, [_ZZ3dotPfS_S_E2AB+348];
	add.f32 	%f179, %f177, %f178;
	ld.shared.f32 	%f180, [_ZZ3dotPfS_S_E2AB+352];
	add.f32 	%f181, %f179, %f180;
	ld.shared.f32 	%f182, [_ZZ3dotPfS_S_E2AB+356];
	add.f32 	%f183, %f181, %f182;
	ld.shared.f32 	%f184, [_ZZ3dotPfS_S_E2AB+360];
	add.f32 	%f185, %f183, %f184;
	ld.shared.f32 	%f186, [_ZZ3dotPfS_S_E2AB+364];
	add.f32 	%f187, %f185, %f186;
	ld.shared.f32 	%f188, [_ZZ3dotPfS_S_E2AB+368];
	add.f32 	%f189, %f187, %f188;
	ld.shared.f32 	%f190, [_ZZ3dotPfS_S_E2AB+372];
	add.f32 	%f191, %f189, %f190;
	ld.shared.f32 	%f192, [_ZZ3dotPfS_S_E2AB+376];
	add.f32 	%f193, %f191, %f192;
	ld.shared.f32 	%f194, [_ZZ3dotPfS_S_E2AB+380];
	add.f32 	%f195, %f193, %f194;
	ld.shared.f32 	%f196, [_ZZ3dotPfS_S_E2AB+384];
	add.f32 	%f197, %f195, %f196;
	ld.shared.f32 	%f198, [_ZZ3dotPfS_S_E2AB+388];
	add.f32 	%f199, %f197, %f198;
	ld.shared.f32 	%f200, [_ZZ3dotPfS_S_E2AB+392];
	add.f32 	%f201, %f199, %f200;
	ld.shared.f32 	%f202, [_ZZ3dotPfS_S_E2AB+396];
	add.f32 	%f203, %f201, %f202;
	ld.shared.f32 	%f204, [_ZZ3dotPfS_S_E2AB+400];
	add.f32 	%f205, %f203, %f204;
	ld.shared.f32 	%f206, [_ZZ3dotPfS_S_E2AB+404];
	add.f32 	%f207, %f205, %f206;
	ld.shared.f32 	%f208, [_ZZ3dotPfS_S_E2AB+408];
	add.f32 	%f209, %f207, %f208;
	ld.shared.f32 	%f210, [_ZZ3dotPfS_S_E2AB+412];
	add.f32 	%f211, %f209, %f210;
	ld.shared.f32 	%f212, [_ZZ3dotPfS_S_E2AB+416];
	add.f32 	%f213, %f211, %f212;
	ld.shared.f32 	%f214, [_ZZ3dotPfS_S_E2AB+420];
	add.f32 	%f215, %f213, %f214;
	ld.shared.f32 	%f216, [_ZZ3dotPfS_S_E2AB+424];
	add.f32 	%f217, %f215, %f216;
	ld.shared.f32 	%f218, [_ZZ3dotPfS_S_E2AB+428];
	add.f32 	%f219, %f217, %f218;
	ld.shared.f32 	%f220, [_ZZ3dotPfS_S_E2AB+432];
	add.f32 	%f221, %f219, %f220;
	ld.shared.f32 	%f222, [_ZZ3dotPfS_S_E2AB+436];
	add.f32 	%f223, %f221, %f222;
	ld.shared.f32 	%f224, [_ZZ3dotPfS_S_E2AB+440];
	add.f32 	%f225, %f223, %f224;
	ld.shared.f32 	%f226, [_ZZ3dotPfS_S_E2AB+444];
	add.f32 	%f227, %f225, %f226;
	ld.shared.f32 	%f228, [_ZZ3dotPfS_S_E2AB+448];
	add.f32 	%f229, %f227, %f228;
	ld.shared.f32 	%f230, [_ZZ3dotPfS_S_E2AB+452];
	add.f32 	%f231, %f229, %f230;
	ld.shared.f32 	%f232, [_ZZ3dotPfS_S_E2AB+456];
	add.f32 	%f233, %f231, %f232;
	ld.shared.f32 	%f234, [_ZZ3dotPfS_S_E2AB+460];
	add.f32 	%f235, %f233, %f234;
	ld.shared.f32 	%f236, [_ZZ3dotPfS_S_E2AB+464];
	add.f32 	%f237, %f235, %f236;
	ld.shared.f32 	%f238, [_ZZ3dotPfS_S_E2AB+468];
	add.f32 	%f239, %f237, %f238;
	ld.shared.f32 	%f240, [_ZZ3dotPfS_S_E2AB+472];
	add.f32 	%f241, %f239, %f240;
	ld.shared.f32 	%f242, [_ZZ3dotPfS_S_E2AB+476];
	add.f32 	%f243, %f241, %f242;
	ld.shared.f32 	%f244, [_ZZ3dotPfS_S_E2AB+480];
	add.f32 	%f245, %f243, %f244;
	ld.shared.f32 	%f246, [_ZZ3dotPfS_S_E2AB+484];
	add.f32 	%f247, %f245, %f246;
	ld.shared.f32 	%f248, [_ZZ3dotPfS_S_E2AB+488];
	add.f32 	%f249, %f247, %f248;
	ld.shared.f32 	%f250, [_ZZ3dotPfS_S_E2AB+492];
	add.f32 	%f251, %f249, %f250;
	ld.shared.f32 	%f252, [_ZZ3dotPfS_S_E2AB+496];
	add.f32 	%f253, %f251, %f252;
	ld.shared.f32 	%f254, [_ZZ3dotPfS_S_E2AB+500];
	add.f32 	%f255, %f253, %f254;
	ld.shared.f32 	%f256, [_ZZ3dotPfS_S_E2AB+504];
	add.f32 	%f257, %f255, %f256;
	ld.shared.f32 	%f258, [_ZZ3dotPfS_S_E2AB+508];
	add.f32 	%f259, %f257, %f258;
	atom.global.add.f32 	%f260, [%rd15], %f259;
$L__BB0_4:
	add.s32 	%r22, %r22, 1;
	add.s64 	%rd15, %rd15, 4;
	add.s32 	%r21, %r21, 1;
	setp.ne.s32 	%p2, %r22, 1024;
	@%p2 bra 	$L__BB0_2;
	add.s32 	%r20, %r20, 1;
	setp.ne.s32 	%p3, %r20, 2048;
	@%p3 bra 	$L__BB0_1;
	ret;

}


// ===== COMPILED SASS (sm_100) =====

	.target	sm_100

	.elftype	@"ET_EXEC"


//--------------------- .note.nv.tkinfo           --------------------------
	.section	.note.nv.tkinfo,"",@"SHT_NOTE"
	.sectionflags	@"SHF_NOTE_NV_TKINFO"
	.tkinfo
        /*0018*/ 	.word	0x00000002
        /*0030*/ 	.string	""
        /*0030*/ 	.string	"ptxas"
        /*0030*/ 	.string	"Cuda compilation tools, release 13.0, V13.0.88"
        /*0030*/ 	.string	"Build cuda_13.0.r13.0/compiler.36424714_0"
        /*0030*/ 	.string	"-arch sm_100 -m 64 "



//--------------------- .note.nv.cuinfo           --------------------------
	.section	.note.nv.cuinfo,"",@"SHT_NOTE"
	.sectionflags	@"SHF_NOTE_NV_CUINFO"
        /*0018*/ 	.short	0x0002
        /*001a*/ 	.short	0x0064
        /*001c*/ 	.short	0x0082
	.zero		2


//--------------------- .nv.info                  --------------------------
	.section	.nv.info,"",@"SHT_CUDA_INFO"
	.align	4


	//----- nvinfo : EIATTR_REGCOUNT
	.align		4
        /*0000*/ 	.byte	0x04, 0x2f
        /*0002*/ 	.short	(.L_1 - .L_0)
	.align		4
.L_0:
        /*0004*/ 	.word	index@(_Z3dotPfS_S_)
        /*0008*/ 	.word	0x00000020


	//----- nvinfo : EIATTR_FRAME_SIZE
	.align		4
.L_1:
        /*000c*/ 	.byte	0x04, 0x11
        /*000e*/ 	.short	(.L_3 - .L_2)
	.align		4
.L_2:
        /*0010*/ 	.word	index@(_Z3dotPfS_S_)
        /*0014*/ 	.word	0x00000000


	//----- nvinfo : EIATTR_MIN_STACK_SIZE
	.align		4
.L_3:
        /*0018*/ 	.byte	0x04, 0x12
        /*001a*/ 	.short	(.L_5 - .L_4)
	.align		4
.L_4:
        /*001c*/ 	.word	index@(_Z3dotPfS_S_)
        /*0020*/ 	.word	0x00000000
.L_5:


//--------------------- .nv.compat                --------------------------
	.section	.nv.compat,"",@"SHT_CUDA_COMPAT_INFO"
	.align	4
        /*0000*/ 	.byte	0x02, 0x09, 0x00, 0x00, 0x02, 0x02, 0x01, 0x00, 0x02, 0x05, 0x05, 0x00, 0x03, 0x07, 0x01, 0x01
        /*0010*/ 	.byte	0x02, 0x03, 0x00, 0x00, 0x02, 0x06, 0x01, 0x00, 0x04, 0x0b, 0x08, 0x00, 0x09, 0x00, 0x00, 0x00
        /*0020*/ 	.byte	0x00, 0x00, 0x00, 0x00


//--------------------- .nv.info._Z3dotPfS_S_     --------------------------
	.section	.nv.info._Z3dotPfS_S_,"",@"SHT_CUDA_INFO"
	.sectionflags	@""
	.align	4


	//----- nvinfo : EIATTR_CUDA_API_VERSION
	.align		4
        /*0000*/ 	.byte	0x04, 0x37
        /*0002*/ 	.short	(.L_7 - .L_6)
.L_6:
        /*0004*/ 	.word	0x00000082


	//----- nvinfo : EIATTR_KPARAM_INFO
	.align		4
.L_7:
        /*0008*/ 	.byte	0x04, 0x17
        /*000a*/ 	.short	(.L_9 - .L_8)
.L_8:
        /*000c*/ 	.word	0x00000000
        /*0010*/ 	.short	0x0002
        /*0012*/ 	.short	0x0010
        /*0014*/ 	.byte	0x00, 0xf5, 0x21, 0x00


	//----- nvinfo : EIATTR_KPARAM_INFO
	.align		4
.L_9:
        /*0018*/ 	.byte	0x04, 0x17
        /*001a*/ 	.short	(.L_11 - .L_10)
.L_10:
        /*001c*/ 	.word	0x00000000
        /*0020*/ 	.short	0x0001
        /*0022*/ 	.short	0x0008
        /*0024*/ 	.byte	0x00, 0xf5, 0x21, 0x00


	//----- nvinfo : EIATTR_KPARAM_INFO
	.align		4
.L_11:
        /*0028*/ 	.byte	0x04, 0x17
        /*002a*/ 	.short	(.L_13 - .L_12)
.L_12:
        /*002c*/ 	.word	0x00000000
        /*0030*/ 	.short	0x0000
        /*0032*/ 	.short	0x0000
        /*0034*/ 	.byte	0x00, 0xf5, 0x21, 0x00


	//----- nvinfo : EIATTR_SPARSE_MMA_MASK
	.align		4
.L_13:
        /*0038*/ 	.byte	0x03, 0x50
        /*003a*/ 	.short	0x0000


	//----- nvinfo : EIATTR_MAXREG_COUNT
	.align		4
        /*003c*/ 	.byte	0x03, 0x1b
        /*003e*/ 	.short	0x00ff


	//----- nvinfo : EIATTR_NUM_BARRIERS
	.align		4
        /*0040*/ 	.byte	0x02, 0x4c
        /*0042*/ 	.byte	0x01
	.zero		1


	//----- nvinfo : EIATTR_MERCURY_ISA_VERSION
	.align		4
        /*0044*/ 	.byte	0x03, 0x5f
        /*0046*/ 	.short	0x0101


	//----- nvinfo : EIATTR_VRC_CTA_INIT_COUNT
	.align		4
        /*0048*/ 	.byte	0x02, 0x4a
	.zero		1
	.zero		1


	//----- nvinfo : EIATTR_EXIT_INSTR_OFFSETS
	.align		4
        /*004c*/ 	.byte	0x04, 0x1c
        /*004e*/ 	.short	(.L_15 - .L_14)


	//   ....[0]....
.L_14:
        /*0050*/ 	.word	0x00000cc0


	//----- nvinfo : EIATTR_CRS_STACK_SIZE
	.align		4
.L_15:
        /*0054*/ 	.byte	0x04, 0x1e
        /*0056*/ 	.short	(.L_17 - .L_16)
.L_16:
        /*0058*/ 	.word	0x00000000


	//----- nvinfo : EIATTR_CBANK_PARAM_SIZE
	.align		4
.L_17:
        /*005c*/ 	.byte	0x03, 0x19
        /*005e*/ 	.short	0x0018


	//----- nvinfo : EIATTR_PARAM_CBANK
	.align		4
        /*0060*/ 	.byte	0x04, 0x0a
        /*0062*/ 	.short	(.L_19 - .L_18)
	.align		4
.L_18:
        /*0064*/ 	.word	index@(.nv.constant0._Z3dotPfS_S_)
        /*0068*/ 	.short	0x0380
        /*006a*/ 	.short	0x0018


	//----- nvinfo : EIATTR_SW_WAR
	.align		4
.L_19:
        /*006c*/ 	.byte	0x04, 0x36
        /*006e*/ 	.short	(.L_21 - .L_20)
.L_20:
        /*0070*/ 	.word	0x00000008
.L_21:


//--------------------- .nv.callgraph             --------------------------
	.section	.nv.callgraph,"",@"SHT_CUDA_CALLGRAPH"
	.align	4
	.sectionentsize	8
	.align		4
        /*0000*/ 	.word	0x00000000
	.align		4
        /*0004*/ 	.word	0xffffffff
	.align		4
        /*0008*/ 	.word	0x00000000
	.align		4
        /*000c*/ 	.word	0xfffffffe
	.align		4
        /*0010*/ 	.word	0x00000000
	.align		4
        /*0014*/ 	.word	0xfffffffd
	.align		4
        /*0018*/ 	.word	0x00000000
	.align		4
        /*001c*/ 	.word	0xfffffffc


//--------------------- .text._Z3dotPfS_S_        --------------------------
	.section	.text._Z3dotPfS_S_,"ax",@progbits
	.align	128
        .global         _Z3dotPfS_S_
        .type           _Z3dotPfS_S_,@function
        .size           _Z3dotPfS_S_,(.L_x_5 - _Z3dotPfS_S_)
        .other          _Z3dotPfS_S_,@"STO_CUDA_ENTRY STV_DEFAULT"
_Z3dotPfS_S_:
.text._Z3dotPfS_S_:
[----:B------:R-:W-:Y:S01]  /*0000*/  LDC R1, c[0x0][0x37c] ;  /* 0x0000df00ff017b82 */ /* 0x000fe20000000800 */
[----:B------:R-:W0:Y:S07]  /*0010*/  S2R R3, SR_CTAID.X ;  /* 0x0000000000037919 */ /* 0x000e2e0000002500 */
[----:B------:R-:W1:Y:S01]  /*0020*/  S2UR UR5, SR_CgaCtaId ;  /* 0x00000000000579c3 */ /* 0x000e620000008800 */
[----:B------:R-:W0:Y:S01]  /*0030*/  LDCU UR6, c[0x0][0x360] ;  /* 0x00006c00ff0677ac */ /* 0x000e220008000800 */
[----:B------:R-:W-:Y:S01]  /*0040*/  HFMA2 R21, -RZ, RZ, 0, 0 ;  /* 0x00000000ff157431 */ /* 0x000fe200000001ff */
[----:B------:R-:W0:Y:S01]  /*0050*/  S2R R0, SR_TID.X ;  /* 0x0000000000007919 */ /* 0x000e220000002100 */
[----:B------:R-:W-:Y:S01]  /*0060*/  UMOV UR4, 0x400 ;  /* 0x0000040000047882 */ /* 0x000fe20000000000 */
[----:B------:R-:W2:Y:S01]  /*0070*/  LDCU.64 UR8, c[0x0][0x358] ;  /* 0x00006b00ff0877ac */ /* 0x000ea20008000a00 */
[----:B-1----:R-:W-:Y:S01]  /*0080*/  ULEA UR4, UR5, UR4, 0x18 ;  /* 0x0000000405047291 */ /* 0x002fe2000f8ec0ff */
[----:B0-----:R-:W-:-:S05]  /*0090*/  IMAD R24, R3, UR6, R0 ;  /* 0x0000000603187c24 */ /* 0x001fca000f8e0200 */
[----:B------:R-:W-:Y:S02]  /*00a0*/  LEA R22, R0, UR4, 0x2 ;  /* 0x0000000400167c11 */ /* 0x000fe4000f8e10ff */
[----:B--2---:R-:W-:-:S07]  /*00b0*/  SHF.L.U32 R23, R24, 0xa, RZ ;  /* 0x0000000a18177819 */ /* 0x004fce00000006ff */
.L_x_3:
[----:B0-----:R-:W0:Y:S01]  /*00c0*/  LDC.64 R2, c[0x0][0x390] ;  /* 0x0000e400ff027b82 */ /* 0x001e220000000a00 */
[C---:B------:R-:W-:Y:S01]  /*00d0*/  SHF.L.U32 R7, R21.reuse, 0xa, RZ ;  /* 0x0000000a15077819 */ /* 0x040fe200000006ff */
[----:B------:R-:W-:Y:S01]  /*00e0*/  UMOV UR4, URZ ;  /* 0x000000ff00047c82 */ /* 0x000fe20008000000 */
[C---:B------:R-:W-:Y:S02]  /*00f0*/  LEA R5, R21.reuse, R24, 0xe ;  /* 0x0000001815057211 */ /* 0x040fe400078e70ff */
[----:B------:R-:W-:Y:S02]  /*0100*/  IADD3 R21, PT, PT, R21, 0x1, RZ ;  /* 0x0000000115157810 */ /* 0x000fe40007ffe0ff */
[----:B------:R-:W-:Y:S01]  /*0110*/  MOV R20, R23 ;  /* 0x0000001700147202 */ /* 0x000fe20000000f00 */
[----:B------:R-:W1:Y:S01]  /*0120*/  LDC.64 R26, c[0x0][0x380] ;  /* 0x0000e000ff1a7b82 */ /* 0x000e620000000a00 */
[----:B------:R-:W-:-:S07]  /*0130*/  ISETP.NE.AND P0, PT, R21, 0x800, PT ;  /* 0x000008001500780c */ /* 0x000fce0003f05270 */
[----:B------:R-:W2:Y:S01]  /*0140*/  LDC.64 R28, c[0x0][0x388] ;  /* 0x0000e200ff1c7b82 */ /* 0x000ea20000000a00 */
[----:B0-----:R-:W-:-:S04]  /*0150*/  IMAD.WIDE.U32 R2, R7, 0x4, R2 ;  /* 0x0000000407027825 */ /* 0x001fc800078e0002 */
[----:B-1----:R-:W-:-:S07]  /*0160*/  IMAD.WIDE R26, R5, 0x4, R26 ;  /* 0x00000004051a7825 */ /* 0x002fce00078e021a */
.L_x_2:
[----:B--2---:R-:W-:Y:S01]  /*0170*/  IMAD.WIDE R4, R20, 0x4, R28 ;  /* 0x0000000414047825 */ /* 0x004fe200078e021c */
[----:B------:R-:W2:Y:S05]  /*0180*/  LDG.E R6, desc[UR8][R26.64] ;  /* 0x000000081a067981 */ /* 0x000eaa000c1e1900 */
[----:B------:R-:W2:Y:S01]  /*0190*/  LDG.E R5, desc[UR8][R4.64] ;  /* 0x0000000804057981 */ /* 0x000ea2000c1e1900 */
[----:B------:R-:W-:Y:S01]  /*01a0*/  ISETP.NE.AND P1, PT, R0, RZ, PT ;  /* 0x000000ff0000720c */ /* 0x000fe20003f25270 */
[----:B------:R-:W-:Y:S01]  /*01b0*/  UIADD3 UR4, UPT, UPT, UR4, 0x1, URZ ;  /* 0x0000000104047890 */ /* 0x000fe2000fffe0ff */
[----:B------:R-:W-:Y:S03]  /*01c0*/  BSSY.RECONVERGENT B0, `(.L_x_0) ;  /* 0x00000aa000007945 */ /* 0x000fe60003800200 */
[----:B------:R-:W-:Y:S01]  /*01d0*/  UISETP.NE.AND UP0, UPT, UR4, 0x400, UPT ;  /* 0x000004000400788c */ /* 0x000fe2000bf05270 */
[----:B0-2---:R-:W-:-:S05]  /*01e0*/  FMUL R7, R6, R5 ;  /* 0x0000000506077220 */ /* 0x005fca0000400000 */
[----:B------:R0:W-:Y:S01]  /*01f0*/  STS [R22], R7 ;  /* 0x0000000716007388 */ /* 0x0001e20000000800 */
[----:B------:R-:W-:Y:S06]  /*0200*/  BAR.SYNC.DEFER_BLOCKING 0x0 ;  /* 0x0000000000007b1d */ /* 0x000fec0000010000 */
[----:B------:R-:W-:Y:S05]  /*0210*/  @P1 BRA `(.L_x_1) ;  /* 0x0000000800901947 */ /* 0x000fea0003800000 */
[----:B------:R-:W1:Y:S01]  /*0220*/  S2UR UR6, SR_CgaCtaId ;  /* 0x00000000000679c3 */ /* 0x000e620000008800 */
[----:B------:R-:W-:Y:S02]  /*0230*/  UMOV UR5, 0x400 ;  /* 0x0000040000057882 */ /* 0x000fe40000000000 */
[----:B-1----:R-:W-:-:S09]  /*0240*/  ULEA UR5, UR6, UR5, 0x18 ;  /* 0x0000000506057291 */ /* 0x002fd2000f8ec0ff */
[----:B------:R-:W1:Y:S04]  /*0250*/  LDS.128 R12, [UR5] ;  /* 0x00000005ff0c7984 */ /* 0x000e680008000c00 */
[----:B0-----:R-:W0:Y:S04]  /*0260*/  LDS.128 R4, [UR5+0x10] ;  /* 0x00001005ff047984 */ /* 0x001e280008000c00 */
[----:B------:R-:W2:Y:S01]  /*0270*/  LDS.128 R8, [UR5+0x20] ;  /* 0x00002005ff087984 */ /* 0x000ea20008000c00 */
[----:B-1----:R-:W-:-:S04]  /*0280*/  FADD R12, RZ, R12 ;  /* 0x0000000cff0c7221 */ /* 0x002fc80000000000 */
[----:B------:R-:W-:-:S04]  /*0290*/  FADD R13, R12, R13 ;  /* 0x0000000d0c0d7221 */ /* 0x000fc80000000000 */
[----:B------:R-:W-:-:S04]  /*02a0*/  FADD R14, R13, R14 ;  /* 0x0000000e0d0e7221 */ /* 0x000fc80000000000 */
[----:B------:R-:W-:Y:S02]  /*02b0*/  FADD R17, R14, R15 ;  /* 0x0000000f0e117221 */ /* 0x000fe40000000000 */
[----:B------:R-:W1:Y:S02]  /*02c0*/  LDS.128 R12, [UR5+0x30] ;  /* 0x00003005ff0c7984 */ /* 0x000e640008000c00 */
[----:B0-----:R-:W-:-:S04]  /*02d0*/  FADD R4, R17, R4 ;  /* 0x0000000411047221 */ /* 0x001fc80000000000 */
[----:B------:R-:W-:-:S04]  /*02e0*/  FADD R5, R4, R5 ;  /* 0x0000000504057221 */ /* 0x000fc80000000000 */
[----:B------:R-:W-:-:S04]  /*02f0*/  FADD R6, R5, R6 ;  /* 0x0000000605067221 */ /* 0x000fc80000000000 */
[----:B------:R-:W-:Y:S02]  /*0300*/  FADD R17, R6, R7 ;  /* 0x0000000706117221 */ /* 0x000fe40000000000 */
[----:B------:R-:W0:Y:S02]  /*0310*/  LDS.128 R4, [UR5+0x40] ;  /* 0x00004005ff047984 */ /* 0x000e240008000c00 */
[----:B--2---:R-:W-:-:S04]  /*0320*/  FADD R8, R17, R8 ;  /* 0x0000000811087221 */ /* 0x004fc80000000000 */
[----:B------:R-:W-:-:S04]  /*0330*/  FADD R9, R8, R9 ;  /* 0x0000000908097221 */ /* 0x000fc80000000000 */
[----:B------:R-:W-:-:S04]  /*0340*/  FADD R10, R9, R10 ;  /* 0x0000000a090a7221 */ /* 0x000fc80000000000 */
[----:B------:R-:W-:Y:S02]  /*0350*/  FADD R17, R10, R11 ;  /* 0x0000000b0a117221 */ /* 0x000fe40000000000 */
[----:B------:R-:W2:Y:S02]  /*0360*/  LDS.128 R8, [UR5+0x50] ;  /* 0x00005005ff087984 */ /* 0x000ea40008000c00 */
[----:B-1----:R-:W-:-:S04]  /*0370*/  FADD R12, R17, R12 ;  /* 0x0000000c110c7221 */ /* 0x002fc80000000000 */
        /* <DEDUP_REMOVED lines=124> */
[----:B0-----:R-:W-:Y:S02]  /*0b40*/  FADD R4, R17, R4 ;  /* 0x0000000411047221 */ /* 0x001fe40000000000 */
[----:B------:R-:W0:Y:S02]  /*0b50*/  LDS.128 R16, [UR5+0x1f0] ;  /* 0x0001f005ff107984 */ /* 0x000e240008000c00 */
[----:B------:R-:W-:-:S04]  /*0b60*/  FADD R5, R4, R5 ;  /* 0x0000000504057221 */ /* 0x000fc80000000000 */
[----:B------:R-:W-:-:S04]  /*0b70*/  FADD R6, R5, R6 ;  /* 0x0000000605067221 */ /* 0x000fc80000000000 */
[----:B------:R-:W-:-:S04]  /*0b80*/  FADD R7, R6, R7 ;  /* 0x0000000706077221 */ /* 0x000fc80000000000 */
[----:B--2---:R-:W-:-:S04]  /*0b90*/  FADD R8, R7, R8 ;  /* 0x0000000807087221 */ /* 0x004fc80000000000 */
[----:B------:R-:W-:-:S04]  /*0ba0*/  FADD R9, R8, R9 ;  /* 0x0000000908097221 */ /* 0x000fc80000000000 */
[----:B------:R-:W-:-:S04]  /*0bb0*/  FADD R10, R9, R10 ;  /* 0x0000000a090a7221 */ /* 0x000fc80000000000 */
[----:B------:R-:W-:-:S04]  /*0bc0*/  FADD R11, R10, R11 ;  /* 0x0000000b0a0b7221 */ /* 0x000fc80000000000 */
[----:B-1----:R-:W-:-:S04]  /*0bd0*/  FADD R12, R11, R12 ;  /* 0x0000000c0b0c7221 */ /* 0x002fc80000000000 */
[----:B------:R-:W-:-:S04]  /*0be0*/  FADD R13, R12, R13 ;  /* 0x0000000d0c0d7221 */ /* 0x000fc80000000000 */
[----:B------:R-:W-:-:S04]  /*0bf0*/  FADD R14, R13, R14 ;  /* 0x0000000e0d0e7221 */ /* 0x000fc80000000000 */
[----:B------:R-:W-:-:S04]  /*0c00*/  FADD R15, R14, R15 ;  /* 0x0000000f0e0f7221 */ /* 0x000fc80000000000 */
[----:B0-----:R-:W-:-:S04]  /*0c10*/  FADD R16, R15, R16 ;  /* 0x000000100f107221 */ /* 0x001fc80000000000 */
[----:B------:R-:W-:-:S04]  /*0c20*/  FADD R17, R16, R17 ;  /* 0x0000001110117221 */ /* 0x000fc80000000000 */
[----:B------:R-:W-:-:S04]  /*0c30*/  FADD R18, R17, R18 ;  /* 0x0000001211127221 */ /* 0x000fc80000000000 */
[----:B------:R-:W-:-:S05]  /*0c40*/  FADD R19, R18, R19 ;  /* 0x0000001312137221 */ /* 0x000fca0000000000 */
[----:B------:R1:W-:Y:S02]  /*0c50*/  REDG.E.ADD.F32.FTZ.RN.STRONG.GPU desc[UR8][R2.64], R19 ;  /* 0x00000013020079a6 */ /* 0x0003e4000c12f308 */
.L_x_1:
[----:B------:R-:W-:Y:S05]  /*0c60*/  BSYNC.RECONVERGENT B0 ;  /* 0x0000000000007941 */ /* 0x000fea0003800200 */
.L_x_0:
[----:B-1----:R-:W-:Y:S02]  /*0c70*/  IADD3 R2, P1, PT, R2, 0x4, RZ ;  /* 0x0000000402027810 */ /* 0x002fe40007f3e0ff */
[----:B------:R-:W-:Y:S02]  /*0c80*/  IADD3 R20, PT, PT, R20, 0x1, RZ ;  /* 0x0000000114147810 */ /* 0x000fe40007ffe0ff */
[----:B------:R-:W-:Y:S01]  /*0c90*/  IADD3.X R3, PT, PT, RZ, R3, RZ, P1, !PT ;  /* 0x00000003ff037210 */ /* 0x000fe20000ffe4ff */
[----:B------:R-:W-:Y:S08]  /*0ca0*/  BRA.U UP0, `(.L_x_2) ;  /* 0xfffffff500307547 */ /* 0x000ff0000b83ffff */
[----:B------:R-:W-:Y:S05]  /*0cb0*/  @P0 BRA `(.L_x_3) ;  /* 0xfffffff400000947 */ /* 0x000fea000383ffff */
[----:B------:R-:W-:Y:S05]  /*0cc0*/  EXIT ;  /* 0x000000000000794d */ /* 0x000fea0003800000 */
.L_x_4:
[----:B------:R-:W-:-:S00]  /*0cd0*/  BRA `(.L_x_4) ;  /* 0xfffffffc00fc7947 */ /* 0x000fc0000383ffff */
[----:B------:R-:W-:-:S00]  /*0ce0*/  NOP ;  /* 0x0000000000007918 */ /* 0x000fc00000000000 */
        /* <DEDUP_REMOVED lines=9> */
.L_x_5:


//--------------------- .nv.shared._Z3dotPfS_S_   --------------------------
	.section	.nv.shared._Z3dotPfS_S_,"aw",@nobits
	.sectionflags	@""
	.align	4
.nv.shared._Z3dotPfS_S_:
	.zero		1536


//--------------------- .nv.shared.reserved.0     --------------------------
	.section	.nv.shared.reserved.0,"aw",@nobits
	.weak		__nv_reservedSMEM_offset_0_alias
	.size		__nv_reservedSMEM_offset_0_alias, 0, 64
	.other		__nv_reservedSMEM_offset_0_alias,@"STO_CUDA_RESERVED_SHARED STV_DEFAULT"
__nv_reservedSMEM_offset_0_alias:
	.zero		0
	.zero		64


//--------------------- .nv.constant0._Z3dotPfS_S_ --------------------------
	.section	.nv.constant0._Z3dotPfS_S_,"a",@progbits
	.sectionflags	@""
	.align	4
.nv.constant0._Z3dotPfS_S_:
	.zero		920


//--------------------- SYMBOLS --------------------------

	.type		.nv.reservedSmem.offset0,@object
	.size		.nv.reservedSmem.offset0,0x4
	.type		.nv.reservedSmem.cap,@object
	.size		.nv.reservedSmem.cap,0x4
